//
// Generated by NVIDIA NVVM Compiler
//
// Compiler Build ID: CL-36424714
// Cuda compilation tools, release 13.0, V13.0.88
// Based on NVVM 20.0.0
//

.version 9.0
.target sm_100
.address_size 64

	// .globl	_Z25pairwiseProductWithWindowPfS_S_ii

.visible .entry _Z25pairwiseProductWithWindowPfS_S_ii(
	.param .u64 .ptr .align 1 _Z25pairwiseProductWithWindowPfS_S_ii_param_0,
	.param .u64 .ptr .align 1 _Z25pairwiseProductWithWindowPfS_S_ii_param_1,
	.param .u64 .ptr .align 1 _Z25pairwiseProductWithWindowPfS_S_ii_param_2,
	.param .u32 _Z25pairwiseProductWithWindowPfS_S_ii_param_3,
	.param .u32 _Z25pairwiseProductWithWindowPfS_S_ii_param_4
)
{
	.reg .pred 	%p<12>;
	.reg .b32 	%r<38>;
	.reg .b32 	%f<88>;
	.reg .b64 	%rd<31>;

	ld.param.u64 	%rd11, [_Z25pairwiseProductWithWindowPfS_S_ii_param_0];
	ld.param.u64 	%rd12, [_Z25pairwiseProductWithWindowPfS_S_ii_param_1];
	ld.param.u64 	%rd13, [_Z25pairwiseProductWithWindowPfS_S_ii_param_2];
	ld.param.u32 	%r24, [_Z25pairwiseProductWithWindowPfS_S_ii_param_3];
	ld.param.u32 	%r23, [_Z25pairwiseProductWithWindowPfS_S_ii_param_4];
	cvta.to.global.u64 	%rd1, %rd13;
	cvta.to.global.u64 	%rd2, %rd12;
	mov.u32 	%r25, %ctaid.x;
	mov.u32 	%r26, %ntid.x;
	mov.u32 	%r27, %tid.x;
	mad.lo.s32 	%r1, %r25, %r26, %r27;
	setp.ge.s32 	%p1, %r1, %r24;
	setp.lt.s32 	%p2, %r23, 1;
	or.pred  	%p3, %p1, %p2;
	@%p3 bra 	$L__BB0_13;
	cvta.to.global.u64 	%rd14, %rd11;
	mul.wide.s32 	%rd15, %r1, 4;
	add.s64 	%rd3, %rd14, %rd15;
	mul.lo.s32 	%r2, %r23, %r1;
	and.b32  	%r3, %r23, 15;
	setp.lt.u32 	%p4, %r23, 16;
	mov.b32 	%r34, 0;
	@%p4 bra 	$L__BB0_4;
	and.b32  	%r34, %r23, 2147483632;
	neg.s32 	%r32, %r34;
	add.s64 	%rd29, %rd2, 32;
	add.s64 	%rd5, %rd1, 32;
	mov.u32 	%r31, %r2;
$L__BB0_3:
	.pragma "nounroll";
	mul.wide.s32 	%rd16, %r31, 4;
	add.s64 	%rd17, %rd5, %rd16;
	ld.global.f32 	%f1, [%rd3];
	ld.global.f32 	%f2, [%rd29+-32];
	mul.f32 	%f3, %f1, %f2;
	st.global.f32 	[%rd17+-32], %f3;
	ld.global.f32 	%f4, [%rd3];
	ld.global.f32 	%f5, [%rd29+-28];
	mul.f32 	%f6, %f4, %f5;
	st.global.f32 	[%rd17+-28], %f6;
	ld.global.f32 	%f7, [%rd3];
	ld.global.f32 	%f8, [%rd29+-24];
	mul.f32 	%f9, %f7, %f8;
	st.global.f32 	[%rd17+-24], %f9;
	ld.global.f32 	%f10, [%rd3];
	ld.global.f32 	%f11, [%rd29+-20];
	mul.f32 	%f12, %f10, %f11;
	st.global.f32 	[%rd17+-20], %f12;
	ld.global.f32 	%f13, [%rd3];
	ld.global.f32 	%f14, [%rd29+-16];
	mul.f32 	%f15, %f13, %f14;
	st.global.f32 	[%rd17+-16], %f15;
	ld.global.f32 	%f16, [%rd3];
	ld.global.f32 	%f17, [%rd29+-12];
	mul.f32 	%f18, %f16, %f17;
	st.global.f32 	[%rd17+-12], %f18;
	ld.global.f32 	%f19, [%rd3];
	ld.global.f32 	%f20, [%rd29+-8];
	mul.f32 	%f21, %f19, %f20;
	st.global.f32 	[%rd17+-8], %f21;
	ld.global.f32 	%f22, [%rd3];
	ld.global.f32 	%f23, [%rd29+-4];
	mul.f32 	%f24, %f22, %f23;
	st.global.f32 	[%rd17+-4], %f24;
	ld.global.f32 	%f25, [%rd3];
	ld.global.f32 	%f26, [%rd29];
	mul.f32 	%f27, %f25, %f26;
	st.global.f32 	[%rd17], %f27;
	ld.global.f32 	%f28, [%rd3];
	ld.global.f32 	%f29, [%rd29+4];
	mul.f32 	%f30, %f28, %f29;
	st.global.f32 	[%rd17+4], %f30;
	ld.global.f32 	%f31, [%rd3];
	ld.global.f32 	%f32, [%rd29+8];
	mul.f32 	%f33, %f31, %f32;
	st.global.f32 	[%rd17+8], %f33;
	ld.global.f32 	%f34, [%rd3];
	ld.global.f32 	%f35, [%rd29+12];
	mul.f32 	%f36, %f34, %f35;
	st.global.f32 	[%rd17+12], %f36;
	ld.global.f32 	%f37, [%rd3];
	ld.global.f32 	%f38, [%rd29+16];
	mul.f32 	%f39, %f37, %f38;
	st.global.f32 	[%rd17+16], %f39;
	ld.global.f32 	%f40, [%rd3];
	ld.global.f32 	%f41, [%rd29+20];
	mul.f32 	%f42, %f40, %f41;
	st.global.f32 	[%rd17+20], %f42;
	ld.global.f32 	%f43, [%rd3];
	ld.global.f32 	%f44, [%rd29+24];
	mul.f32 	%f45, %f43, %f44;
	st.global.f32 	[%rd17+24], %f45;
	ld.global.f32 	%f46, [%rd3];
	ld.global.f32 	%f47, [%rd29+28];
	mul.f32 	%f48, %f46, %f47;
	st.global.f32 	[%rd17+28], %f48;
	add.s32 	%r32, %r32, 16;
	add.s64 	%rd29, %rd29, 64;
	add.s32 	%r31, %r31, 16;
	setp.ne.s32 	%p5, %r32, 0;
	@%p5 bra 	$L__BB0_3;
$L__BB0_4:
	setp.eq.s32 	%p6, %r3, 0;
	@%p6 bra 	$L__BB0_13;
	and.b32  	%r11, %r23, 7;
	setp.lt.u32 	%p7, %r3, 8;
	@%p7 bra 	$L__BB0_7;
	ld.global.f32 	%f49, [%rd3];
	mul.wide.u32 	%rd18, %r34, 4;
	add.s64 	%rd19, %rd2, %rd18;
	ld.global.f32 	%f50, [%rd19];
	mul.f32 	%f51, %f49, %f50;
	add.s32 	%r29, %r34, %r2;
	mul.wide.s32 	%rd20, %r29, 4;
	add.s64 	%rd21, %rd1, %rd20;
	st.global.f32 	[%rd21], %f51;
	ld.global.f32 	%f52, [%rd3];
	ld.global.f32 	%f53, [%rd19+4];
	mul.f32 	%f54, %f52, %f53;
	st.global.f32 	[%rd21+4], %f54;
	ld.global.f32 	%f55, [%rd3];
	ld.global.f32 	%f56, [%rd19+8];
	mul.f32 	%f57, %f55, %f56;
	st.global.f32 	[%rd21+8], %f57;
	ld.global.f32 	%f58, [%rd3];
	ld.global.f32 	%f59, [%rd19+12];
	mul.f32 	%f60, %f58, %f59;
	st.global.f32 	[%rd21+12], %f60;
	ld.global.f32 	%f61, [%rd3];
	ld.global.f32 	%f62, [%rd19+16];
	mul.f32 	%f63, %f61, %f62;
	st.global.f32 	[%rd21+16], %f63;
	ld.global.f32 	%f64, [%rd3];
	ld.global.f32 	%f65, [%rd19+20];
	mul.f32 	%f66, %f64, %f65;
	st.global.f32 	[%rd21+20], %f66;
	ld.global.f32 	%f67, [%rd3];
	ld.global.f32 	%f68, [%rd19+24];
	mul.f32 	%f69, %f67, %f68;
	st.global.f32 	[%rd21+24], %f69;
	ld.global.f32 	%f70, [%rd3];
	ld.global.f32 	%f71, [%rd19+28];
	mul.f32 	%f72, %f70, %f71;
	st.global.f32 	[%rd21+28], %f72;
	add.s32 	%r34, %r34, 8;
$L__BB0_7:
	setp.eq.s32 	%p8, %r11, 0;
	@%p8 bra 	$L__BB0_13;
	and.b32  	%r14, %r23, 3;
	setp.lt.u32 	%p9, %r11, 4;
	@%p9 bra 	$L__BB0_10;
	ld.global.f32 	%f73, [%rd3];
	mul.wide.u32 	%rd22, %r34, 4;
	add.s64 	%rd23, %rd2, %rd22;
	ld.global.f32 	%f74, [%rd23];
	mul.f32 	%f75, %f73, %f74;
	add.s32 	%r30, %r34, %r2;
	mul.wide.s32 	%rd24, %r30, 4;
	add.s64 	%rd25, %rd1, %rd24;
	st.global.f32 	[%rd25], %f75;
	ld.global.f32 	%f76, [%rd3];
	ld.global.f32 	%f77, [%rd23+4];
	mul.f32 	%f78, %f76, %f77;
	st.global.f32 	[%rd25+4], %f78;
	ld.global.f32 	%f79, [%rd3];
	ld.global.f32 	%f80, [%rd23+8];
	mul.f32 	%f81, %f79, %f80;
	st.global.f32 	[%rd25+8], %f81;
	ld.global.f32 	%f82, [%rd3];
	ld.global.f32 	%f83, [%rd23+12];
	mul.f32 	%f84, %f82, %f83;
	st.global.f32 	[%rd25+12], %f84;
	add.s32 	%r34, %r34, 4;
$L__BB0_10:
	setp.eq.s32 	%p10, %r14, 0;
	@%p10 bra 	$L__BB0_13;
	add.s32 	%r37, %r34, %r2;
	mul.wide.u32 	%rd26, %r34, 4;
	add.s64 	%rd30, %rd2, %rd26;
	neg.s32 	%r36, %r14;
$L__BB0_12:
	.pragma "nounroll";
	mul.wide.s32 	%rd27, %r37, 4;
	add.s64 	%rd28, %rd1, %rd27;
	ld.global.f32 	%f85, [%rd3];
	ld.global.f32 	%f86, [%rd30];
	mul.f32 	%f87, %f85, %f86;
	st.global.f32 	[%rd28], %f87;
	add.s32 	%r37, %r37, 1;
	add.s64 	%rd30, %rd30, 4;
	add.s32 	%r36, %r36, 1;
	setp.ne.s32 	%p11, %r36, 0;
	@%p11 bra 	$L__BB0_12;
$L__BB0_13:
	ret;

}


// ===== COMPILED SASS (sm_100) =====

	.target	sm_100

	.elftype	@"ET_EXEC"


//--------------------- .note.nv.tkinfo           --------------------------
	.section	.note.nv.tkinfo,"",@"SHT_NOTE"
	.sectionflags	@"SHF_NOTE_NV_TKINFO"
	.tkinfo
        /*0018*/ 	.word	0x00000002
        /*0030*/ 	.string	""
        /*0030*/ 	.string	"ptxas"
        /*0030*/ 	.string	"Cuda compilation tools, release 13.0, V13.0.88"
        /*0030*/ 	.string	"Build cuda_13.0.r13.0/compiler.36424714_0"
        /*0030*/ 	.string	"-arch sm_100 -m 64 "



//--------------------- .note.nv.cuinfo           --------------------------
	.section	.note.nv.cuinfo,"",@"SHT_NOTE"
	.sectionflags	@"SHF_NOTE_NV_CUINFO"
        /*0018*/ 	.short	0x0002
        /*001a*/ 	.short	0x0064
        /*001c*/ 	.short	0x0082
	.zero		2


//--------------------- .nv.info                  --------------------------
	.section	.nv.info,"",@"SHT_CUDA_INFO"
	.align	4


	//----- nvinfo : EIATTR_REGCOUNT
	.align		4
        /*0000*/ 	.byte	0x04, 0x2f
        /*0002*/ 	.short	(.L_1 - .L_0)
	.align		4
.L_0:
        /*0004*/ 	.word	index@(_Z25pairwiseProductWithWindowPfS_S_ii)
        /*0008*/ 	.word	0x00000016


	//----- nvinfo : EIATTR_FRAME_SIZE
	.align		4
.L_1:
        /*000c*/ 	.byte	0x04, 0x11
        /*000e*/ 	.short	(.L_3 - .L_2)
	.align		4
.L_2:
        /*0010*/ 	.word	index@(_Z25pairwiseProductWithWindowPfS_S_ii)
        /*0014*/ 	.word	0x00000000


	//----- nvinfo : EIATTR_MIN_STACK_SIZE
	.align		4
.L_3:
        /*0018*/ 	.byte	0x04, 0x12
        /*001a*/ 	.short	(.L_5 - .L_4)
	.align		4
.L_4:
        /*001c*/ 	.word	index@(_Z25pairwiseProductWithWindowPfS_S_ii)
        /*0020*/ 	.word	0x00000000
.L_5:


//--------------------- .nv.compat                --------------------------
	.section	.nv.compat,"",@"SHT_CUDA_COMPAT_INFO"
	.align	4
        /*0000*/ 	.byte	0x02, 0x09, 0x00, 0x00, 0x02, 0x02, 0x01, 0x00, 0x02, 0x05, 0x05, 0x00, 0x03, 0x07, 0x01, 0x01
        /*0010*/ 	.byte	0x02, 0x03, 0x00, 0x00, 0x02, 0x06, 0x01, 0x00, 0x04, 0x0b, 0x08, 0x00, 0x09, 0x00, 0x00, 0x00
        /*0020*/ 	.byte	0x00, 0x00, 0x00, 0x00


//--------------------- .nv.info._Z25pairwiseProductWithWindowPfS_S_ii --------------------------
	.section	.nv.info._Z25pairwiseProductWithWindowPfS_S_ii,"",@"SHT_CUDA_INFO"
	.sectionflags	@""
	.align	4


	//----- nvinfo : EIATTR_CUDA_API_VERSION
	.align		4
        /*0000*/ 	.byte	0x04, 0x37
        /*0002*/ 	.short	(.L_7 - .L_6)
.L_6:
        /*0004*/ 	.word	0x00000082


	//----- nvinfo : EIATTR_KPARAM_INFO
	.align		4
.L_7:
        /*0008*/ 	.byte	0x04, 0x17
        /*000a*/ 	.short	(.L_9 - .L_8)
.L_8:
        /*000c*/ 	.word	0x00000000
        /*0010*/ 	.short	0x0004
        /*0012*/ 	.short	0x001c
        /*0014*/ 	.byte	0x00, 0xf0, 0x11, 0x00


	//----- nvinfo : EIATTR_KPARAM_INFO
	.align		4
.L_9:
        /*0018*/ 	.byte	0x04, 0x17
        /*001a*/ 	.short	(.L_11 - .L_10)
.L_10:
        /*001c*/ 	.word	0x00000000
        /*0020*/ 	.short	0x0003
        /*0022*/ 	.short	0x0018
        /*0024*/ 	.byte	0x00, 0xf0, 0x11, 0x00


	//----- nvinfo : EIATTR_KPARAM_INFO
	.align		4
.L_11:
        /*0028*/ 	.byte	0x04, 0x17
        /*002a*/ 	.short	(.L_13 - .L_12)
.L_12:
        /*002c*/ 	.word	0x00000000
        /*0030*/ 	.short	0x0002
        /*0032*/ 	.short	0x0010
        /*0034*/ 	.byte	0x00, 0xf5, 0x21, 0x00


	//----- nvinfo : EIATTR_KPARAM_INFO
	.align		4
.L_13:
        /*0038*/ 	.byte	0x04, 0x17
        /*003a*/ 	.short	(.L_15 - .L_14)
.L_14:
        /*003c*/ 	.word	0x00000000
        /*0040*/ 	.short	0x0001
        /*0042*/ 	.short	0x0008
        /*0044*/ 	.byte	0x00, 0xf5, 0x21, 0x00


	//----- nvinfo : EIATTR_KPARAM_INFO
	.align		4
.L_15:
        /*0048*/ 	.byte	0x04, 0x17
        /*004a*/ 	.short	(.L_17 - .L_16)
.L_16:
        /*004c*/ 	.word	0x00000000
        /*0050*/ 	.short	0x0000
        /*0052*/ 	.short	0x0000
        /*0054*/ 	.byte	0x00, 0xf5, 0x21, 0x00


	//----- nvinfo : EIATTR_SPARSE_MMA_MASK
	.align		4
.L_17:
        /*0058*/ 	.byte	0x03, 0x50
        /*005a*/ 	.short	0x0000


	//----- nvinfo : EIATTR_MAXREG_COUNT
	.align		4
        /*005c*/ 	.byte	0x03, 0x1b
        /*005e*/ 	.short	0x00ff


	//----- nvinfo : EIATTR_MERCURY_ISA_VERSION
	.align		4
        /*0060*/ 	.byte	0x03, 0x5f
        /*0062*/ 	.short	0x0101


	//----- nvinfo : EIATTR_VRC_CTA_INIT_COUNT
	.align		4
        /*0064*/ 	.byte	0x02, 0x4a
	.zero		1
	.zero		1


	//----- nvinfo : EIATTR_EXIT_INSTR_OFFSETS
	.align		4
        /*0068*/ 	.byte	0x04, 0x1c
        /*006a*/ 	.short	(.L_19 - .L_18)


	//   ....[0]....
.L_18:
        /*006c*/ 	.word	0x00000080


	//   ....[1]....
        /*0070*/ 	.word	0x00000680


	//   ....[2]....
        /*0074*/ 	.word	0x00000930


	//   ....[3]....
        /*0078*/ 	.word	0x00000ae0


	//   ....[4]....
        /*007c*/ 	.word	0x00000c10


	//----- nvinfo : EIATTR_CBANK_PARAM_SIZE
	.align		4
.L_19:
        /*0080*/ 	.byte	0x03, 0x19
        /*0082*/ 	.short	0x0020


	//----- nvinfo : EIATTR_PARAM_CBANK
	.align		4
        /*0084*/ 	.byte	0x04, 0x0a
        /*0086*/ 	.short	(.L_21 - .L_20)
	.align		4
.L_20:
        /*0088*/ 	.word	index@(.nv.constant0._Z25pairwiseProductWithWindowPfS_S_ii)
        /*008c*/ 	.short	0x0380
        /*008e*/ 	.short	0x0020


	//----- nvinfo : EIATTR_SW_WAR
	.align		4
.L_21:
        /*0090*/ 	.byte	0x04, 0x36
        /*0092*/ 	.short	(.L_23 - .L_22)
.L_22:
        /*0094*/ 	.word	0x00000008
.L_23:


//--------------------- .nv.callgraph             --------------------------
	.section	.nv.callgraph,"",@"SHT_CUDA_CALLGRAPH"
	.align	4
	.sectionentsize	8
	.align		4
        /*0000*/ 	.word	0x00000000
	.align		4
        /*0004*/ 	.word	0xffffffff
	.align		4
        /*0008*/ 	.word	0x00000000
	.align		4
        /*000c*/ 	.word	0xfffffffe
	.align		4
        /*0010*/ 	.word	0x00000000
	.align		4
        /*0014*/ 	.word	0xfffffffd
	.align		4
        /*0018*/ 	.word	0x00000000
	.align		4
        /*001c*/ 	.word	0xfffffffc


//--------------------- .text._Z25pairwiseProductWithWindowPfS_S_ii --------------------------
	.section	.text._Z25pairwiseProductWithWindowPfS_S_ii,"ax",@progbits
	.align	128
        .global         _Z25pairwiseProductWithWindowPfS_S_ii
        .type           _Z25pairwiseProductWithWindowPfS_S_ii,@function
        .size           _Z25pairwiseProductWithWindowPfS_S_ii,(.L_x_6 - _Z25pairwiseProductWithWindowPfS_S_ii)
        .other          _Z25pairwiseProductWithWindowPfS_S_ii,@"STO_CUDA_ENTRY STV_DEFAULT"
_Z25pairwiseProductWithWindowPfS_S_ii:
.text._Z25pairwiseProductWithWindowPfS_S_ii:
[----:B------:R-:W-:Y:S01]  /*0000*/  LDC R1, c[0x0][0x37c] ;  /* 0x0000df00ff017b82 */ /* 0x000fe20000000800 */
[----:B------:R-:W0:Y:S07]  /*0010*/  S2R R0, SR_TID.X ;  /* 0x0000000000007919 */ /* 0x000e2e0000002100 */
[----:B------:R-:W0:Y:S08]  /*0020*/  S2UR UR4, SR_CTAID.X ;  /* 0x00000000000479c3 */ /* 0x000e300000002500 */
[----:B------:R-:W0:Y:S08]  /*0030*/  LDC R5, c[0x0][0x360] ;  /* 0x0000d800ff057b82 */ /* 0x000e300000000800 */
[----:B------:R-:W1:Y:S01]  /*0040*/  LDC.64 R6, c[0x0][0x398] ;  /* 0x0000e600ff067b82 */ /* 0x000e620000000a00 */
[----:B0-----:R-:W-:Y:S01]  /*0050*/  IMAD R5, R5, UR4, R0 ;  /* 0x0000000405057c24 */ /* 0x001fe2000f8e0200 */
[----:B-1----:R-:W-:-:S04]  /*0060*/  ISETP.GE.AND P0, PT, R7, 0x1, PT ;  /* 0x000000010700780c */ /* 0x002fc80003f06270 */
[----:B------:R-:W-:-:S13]  /*0070*/  ISETP.GE.OR P0, PT, R5, R6, !P0 ;  /* 0x000000060500720c */ /* 0x000fda0004706670 */
[----:B------:R-:W-:Y:S05]  /*0080*/  @P0 EXIT ;  /* 0x000000000000094d */ /* 0x000fea0003800000 */
[----:B------:R-:W0:Y:S01]  /*0090*/  LDC.64 R2, c[0x0][0x380] ;  /* 0x0000e000ff027b82 */ /* 0x000e220000000a00 */
[C---:B------:R-:W-:Y:S01]  /*00a0*/  ISETP.GE.U32.AND P1, PT, R7.reuse, 0x10, PT ;  /* 0x000000100700780c */ /* 0x040fe20003f26070 */
[----:B------:R-:W1:Y:S01]  /*00b0*/  LDCU.64 UR8, c[0x0][0x358] ;  /* 0x00006b00ff0877ac */ /* 0x000e620008000a00 */
[----:B------:R-:W-:Y:S01]  /*00c0*/  LOP3.LUT R14, R7, 0xf, RZ, 0xc0, !PT ;  /* 0x0000000f070e7812 */ /* 0x000fe200078ec0ff */
[----:B------:R-:W-:-:S03]  /*00d0*/  IMAD R0, R5, R7, RZ ;  /* 0x0000000705007224 */ /* 0x000fc600078e02ff */
[----:B------:R-:W-:Y:S01]  /*00e0*/  ISETP.NE.AND P0, PT, R14, RZ, PT ;  /* 0x000000ff0e00720c */ /* 0x000fe20003f05270 */
[----:B0-----:R-:W-:-:S04]  /*00f0*/  IMAD.WIDE R2, R5, 0x4, R2 ;  /* 0x0000000405027825 */ /* 0x001fc800078e0202 */
[----:B------:R-:W-:Y:S02]  /*0100*/  HFMA2 R5, -RZ, RZ, 0, 0 ;  /* 0x00000000ff057431 */ /* 0x000fe400000001ff */
[----:B-1----:R-:W-:Y:S06]  /*0110*/  @!P1 BRA `(.L_x_0) ;  /* 0x0000000400589947 */ /* 0x002fec0003800000 */
[----:B------:R-:W0:Y:S01]  /*0120*/  LDCU.64 UR6, c[0x0][0x388] ;  /* 0x00007100ff0677ac */ /* 0x000e220008000a00 */
[----:B------:R-:W-:Y:S02]  /*0130*/  LOP3.LUT R5, R7, 0x7ffffff0, RZ, 0xc0, !PT ;  /* 0x7ffffff007057812 */ /* 0x000fe400078ec0ff */
[----:B------:R-:W-:Y:S01]  /*0140*/  MOV R4, R0 ;  /* 0x0000000000047202 */ /* 0x000fe20000000f00 */
[----:B------:R-:W1:Y:S01]  /*0150*/  LDCU.64 UR4, c[0x0][0x390] ;  /* 0x00007200ff0477ac */ /* 0x000e620008000a00 */
[----:B------:R-:W-:Y:S01]  /*0160*/  IADD3 R6, PT, PT, -R5, RZ, RZ ;  /* 0x000000ff05067210 */ /* 0x000fe20007ffe1ff */
[----:B0-----:R-:W-:-:S04]  /*0170*/  UIADD3 UR6, UP0, UPT, UR6, 0x20, URZ ;  /* 0x0000002006067890 */ /* 0x001fc8000ff1e0ff */
[----:B------:R-:W-:Y:S02]  /*0180*/  UIADD3.X UR7, UPT, UPT, URZ, UR7, URZ, UP0, !UPT ;  /* 0x00000007ff077290 */ /* 0x000fe400087fe4ff */
[----:B-1----:R-:W-:Y:S01]  /*0190*/  UIADD3 UR4, UP1, UPT, UR4, 0x20, URZ ;  /* 0x0000002004047890 */ /* 0x002fe2000ff3e0ff */
[----:B------:R-:W-:-:S03]  /*01a0*/  MOV R12, UR6 ;  /* 0x00000006000c7c02 */ /* 0x000fc60008000f00 */
[----:B------:R-:W-:Y:S01]  /*01b0*/  MOV R13, UR7 ;  /* 0x00000007000d7c02 */ /* 0x000fe20008000f00 */
[----:B------:R-:W-:-:S12]  /*01c0*/  UIADD3.X UR5, UPT, UPT, URZ, UR5, URZ, UP1, !UPT ;  /* 0x00000005ff057290 */ /* 0x000fd80008ffe4ff */
.L_x_1:
[----:B------:R-:W-:Y:S02]  /*01d0*/  MOV R8, R12 ;  /* 0x0000000c00087202 */ /* 0x000fe40000000f00 */
[----:B------:R-:W-:Y:S01]  /*01e0*/  MOV R9, R13 ;  /* 0x0000000d00097202 */ /* 0x000fe20000000f00 */
[----:B------:R-:W2:Y:S04]  /*01f0*/  LDG.E R12, desc[UR8][R2.64] ;  /* 0x00000008020c7981 */ /* 0x000ea8000c1e1900 */
[----:B------:R-:W2:Y:S01]  /*0200*/  LDG.E R13, desc[UR8][R8.64+-0x20] ;  /* 0xffffe008080d7981 */ /* 0x000ea2000c1e1900 */
[----:B-1----:R-:W-:Y:S02]  /*0210*/  MOV R10, UR4 ;  /* 0x00000004000a7c02 */ /* 0x002fe40008000f00 */
[----:B------:R-:W-:-:S03]  /*0220*/  MOV R11, UR5 ;  /* 0x00000005000b7c02 */ /* 0x000fc60008000f00 */
[----:B------:R-:W-:-:S04]  /*0230*/  IMAD.WIDE R10, R4, 0x4, R10 ;  /* 0x00000004040a7825 */ /* 0x000fc800078e020a */
[----:B--2---:R-:W-:-:S05]  /*0240*/  FMUL R13, R12, R13 ;  /* 0x0000000d0c0d7220 */ /* 0x004fca0000400000 */
[----:B------:R0:W-:Y:S04]  /*0250*/  STG.E desc[UR8][R10.64+-0x20], R13 ;  /* 0xffffe00d0a007986 */ /* 0x0001e8000c101908 */
[----:B------:R-:W2:Y:S04]  /*0260*/  LDG.E R12, desc[UR8][R2.64] ;  /* 0x00000008020c7981 */ /* 0x000ea8000c1e1900 */
[----:B------:R-:W2:Y:S02]  /*0270*/  LDG.E R15, desc[UR8][R8.64+-0x1c] ;  /* 0xffffe408080f7981 */ /* 0x000ea4000c1e1900 */
[----:B--2---:R-:W-:-:S05]  /*0280*/  FMUL R15, R12, R15 ;  /* 0x0000000f0c0f7220 */ /* 0x004fca0000400000 */
[----:B------:R1:W-:Y:S04]  /*0290*/  STG.E desc[UR8][R10.64+-0x1c], R15 ;  /* 0xffffe40f0a007986 */ /* 0x0003e8000c101908 */
[----:B------:R-:W2:Y:S04]  /*02a0*/  LDG.E R12, desc[UR8][R2.64] ;  /* 0x00000008020c7981 */ /* 0x000ea8000c1e1900 */
[----:B------:R-:W2:Y:S02]  /*02b0*/  LDG.E R17, desc[UR8][R8.64+-0x18] ;  /* 0xffffe80808117981 */ /* 0x000ea4000c1e1900 */
[----:B--2---:R-:W-:-:S05]  /*02c0*/  FMUL R17, R12, R17 ;  /* 0x000000110c117220 */ /* 0x004fca0000400000 */
[----:B------:R2:W-:Y:S04]  /*02d0*/  STG.E desc[UR8][R10.64+-0x18], R17 ;  /* 0xffffe8110a007986 */ /* 0x0005e8000c101908 */
[----:B------:R-:W3:Y:S04]  /*02e0*/  LDG.E R12, desc[UR8][R2.64] ;  /* 0x00000008020c7981 */ /* 0x000ee8000c1e1900 */
[----:B------:R-:W3:Y:S02]  /*02f0*/  LDG.E R19, desc[UR8][R8.64+-0x14] ;  /* 0xffffec0808137981 */ /* 0x000ee4000c1e1900 */
[----:B---3--:R-:W-:-:S05]  /*0300*/  FMUL R19, R12, R19 ;  /* 0x000000130c137220 */ /* 0x008fca0000400000 */
[----:B------:R3:W-:Y:S04]  /*0310*/  STG.E desc[UR8][R10.64+-0x14], R19 ;  /* 0xffffec130a007986 */ /* 0x0007e8000c101908 */
[----:B------:R-:W4:Y:S04]  /*0320*/  LDG.E R12, desc[UR8][R2.64] ;  /* 0x00000008020c7981 */ /* 0x000f28000c1e1900 */
[----:B0-----:R-:W4:Y:S02]  /*0330*/  LDG.E R13, desc[UR8][R8.64+-0x10] ;  /* 0xfffff008080d7981 */ /* 0x001f24000c1e1900 */
[----:B----4-:R-:W-:-:S05]  /*0340*/  FMUL R13, R12, R13 ;  /* 0x0000000d0c0d7220 */ /* 0x010fca0000400000 */
[----:B------:R0:W-:Y:S04]  /*0350*/  STG.E desc[UR8][R10.64+-0x10], R13 ;  /* 0xfffff00d0a007986 */ /* 0x0001e8000c101908 */
[----:B------:R-:W4:Y:S04]  /*0360*/  LDG.E R12, desc[UR8][R2.64] ;  /* 0x00000008020c7981 */ /* 0x000f28000c1e1900 */
[----:B-1----:R-:W4:Y:S02]  /*0370*/  LDG.E R15, desc[UR8][R8.64+-0xc] ;  /* 0xfffff408080f7981 */ /* 0x002f24000c1e1900 */
[----:B----4-:R-:W-:-:S05]  /*0380*/  FMUL R15, R12, R15 ;  /* 0x0000000f0c0f7220 */ /* 0x010fca0000400000 */
[----:B------:R1:W-:Y:S04]  /*0390*/  STG.E desc[UR8][R10.64+-0xc], R15 ;  /* 0xfffff40f0a007986 */ /* 0x0003e8000c101908 */
[----:B------:R-:W4:Y:S04]  /*03a0*/  LDG.E R12, desc[UR8][R2.64] ;  /* 0x00000008020c7981 */ /* 0x000f28000c1e1900 */
[----:B--2---:R-:W4:Y:S02]  /*03b0*/  LDG.E R17, desc[UR8][R8.64+-0x8] ;  /* 0xfffff80808117981 */ /* 0x004f24000c1e1900 */
[----:B----4-:R-:W-:-:S05]  /*03c0*/  FMUL R17, R12, R17 ;  /* 0x000000110c117220 */ /* 0x010fca0000400000 */
[----:B------:R2:W-:Y:S04]  /*03d0*/  STG.E desc[UR8][R10.64+-0x8], R17 ;  /* 0xfffff8110a007986 */ /* 0x0005e8000c101908 */
[----:B------:R-:W4:Y:S04]  /*03e0*/  LDG.E R12, desc[UR8][R2.64] ;  /* 0x00000008020c7981 */ /* 0x000f28000c1e1900 */
[----:B---3--:R-:W4:Y:S02]  /*03f0*/  LDG.E R19, desc[UR8][R8.64+-0x4] ;  /* 0xfffffc0808137981 */ /* 0x008f24000c1e1900 */
[----:B----4-:R-:W-:-:S05]  /*0400*/  FMUL R19, R12, R19 ;  /* 0x000000130c137220 */ /* 0x010fca0000400000 */
        /* <DEDUP_REMOVED lines=26> */
[----:B--2---:R-:W4:Y:S01]  /*05b0*/  LDG.E R17, desc[UR8][R8.64+0x18] ;  /* 0x0000180808117981 */ /* 0x004f22000c1e1900 */
[----:B------:R-:W-:Y:S01]  /*05c0*/  IADD3 R6, PT, PT, R6, 0x10, RZ ;  /* 0x0000001006067810 */ /* 0x000fe20007ffe0ff */
[----:B----4-:R-:W-:-:S05]  /*05d0*/  FMUL R17, R12, R17 ;  /* 0x000000110c117220 */ /* 0x010fca0000400000 */
[----:B------:R1:W-:Y:S04]  /*05e0*/  STG.E desc[UR8][R10.64+0x18], R17 ;  /* 0x000018110a007986 */ /* 0x0003e8000c101908 */
[----:B------:R-:W2:Y:S04]  /*05f0*/  LDG.E R12, desc[UR8][R2.64] ;  /* 0x00000008020c7981 */ /* 0x000ea8000c1e1900 */
[----:B---3--:R-:W2:Y:S01]  /*0600*/  LDG.E R19, desc[UR8][R8.64+0x1c] ;  /* 0x00001c0808137981 */ /* 0x008ea2000c1e1900 */
[----:B------:R-:W-:Y:S02]  /*0610*/  ISETP.NE.AND P1, PT, R6, RZ, PT ;  /* 0x000000ff0600720c */ /* 0x000fe40003f25270 */
[----:B------:R-:W-:Y:S01]  /*0620*/  IADD3 R4, PT, PT, R4, 0x10, RZ ;  /* 0x0000001004047810 */ /* 0x000fe20007ffe0ff */
[----:B--2---:R-:W-:Y:S01]  /*0630*/  FMUL R19, R12, R19 ;  /* 0x000000130c137220 */ /* 0x004fe20000400000 */
[----:B------:R-:W-:-:S04]  /*0640*/  IADD3 R12, P2, PT, R8, 0x40, RZ ;  /* 0x00000040080c7810 */ /* 0x000fc80007f5e0ff */
[----:B------:R1:W-:Y:S01]  /*0650*/  STG.E desc[UR8][R10.64+0x1c], R19 ;  /* 0x00001c130a007986 */ /* 0x0003e2000c101908 */
[----:B0-----:R-:W-:-:S04]  /*0660*/  IADD3.X R13, PT, PT, RZ, R9, RZ, P2, !PT ;  /* 0x00000009ff0d7210 */ /* 0x001fc800017fe4ff */
[----:B------:R-:W-:Y:S05]  /*0670*/  @P1 BRA `(.L_x_1) ;  /* 0xfffffff800d41947 */ /* 0x000fea000383ffff */
.L_x_0:
[----:B------:R-:W-:Y:S05]  /*0680*/  @!P0 EXIT ;  /* 0x000000000000894d */ /* 0x000fea0003800000 */
[----:B------:R-:W-:Y:S02]  /*0690*/  ISETP.GE.U32.AND P0, PT, R14, 0x8, PT ;  /* 0x000000080e00780c */ /* 0x000fe40003f06070 */
[----:B------:R-:W-:-:S04]  /*06a0*/  LOP3.LUT R6, R7, 0x7, RZ, 0xc0, !PT ;  /* 0x0000000707067812 */ /* 0x000fc800078ec0ff */
[----:B------:R-:W-:-:S07]  /*06b0*/  ISETP.NE.AND P1, PT, R6, RZ, PT ;  /* 0x000000ff0600720c */ /* 0x000fce0003f25270 */
[----:B------:R-:W-:Y:S06]  /*06c0*/  @!P0 BRA `(.L_x_2) ;  /* 0x0000000000988947 */ /* 0x000fec0003800000 */
[----:B------:R-:W0:Y:S01]  /*06d0*/  LDC.64 R8, c[0x0][0x388] ;  /* 0x0000e200ff087b82 */ /* 0x000e220000000a00 */
[----:B------:R-:W2:Y:S07]  /*06e0*/  LDG.E R4, desc[UR8][R2.64] ;  /* 0x0000000802047981 */ /* 0x000eae000c1e1900 */
[----:B-1----:R-:W1:Y:S01]  /*06f0*/  LDC.64 R10, c[0x0][0x390] ;  /* 0x0000e400ff0a7b82 */ /* 0x002e620000000a00 */
[----:B0-----:R-:W-:-:S05]  /*0700*/  IMAD.WIDE.U32 R8, R5, 0x4, R8 ;  /* 0x0000000405087825 */ /* 0x001fca00078e0008 */
[----:B------:R-:W2:Y:S01]  /*0710*/  LDG.E R13, desc[UR8][R8.64] ;  /* 0x00000008080d7981 */ /* 0x000ea2000c1e1900 */
[----:B------:R-:W-:-:S05]  /*0720*/  IADD3 R15, PT, PT, R0, R5, RZ ;  /* 0x00000005000f7210 */ /* 0x000fca0007ffe0ff */
[----:B-1----:R-:W-:-:S04]  /*0730*/  IMAD.WIDE R10, R15, 0x4, R10 ;  /* 0x000000040f0a7825 */ /* 0x002fc800078e020a */
        /* <DEDUP_REMOVED lines=26> */
[----:B---3--:R-:W2:Y:S04]  /*08e0*/  LDG.E R19, desc[UR8][R8.64+0x1c] ;  /* 0x00001c0808137981 */ /* 0x008ea8000c1e1900 */
[----:B------:R-:W2:Y:S01]  /*08f0*/  LDG.E R4, desc[UR8][R2.64] ;  /* 0x0000000802047981 */ /* 0x000ea2000c1e1900 */
[----:B------:R-:W-:Y:S01]  /*0900*/  IADD3 R5, PT, PT, R5, 0x8, RZ ;  /* 0x0000000805057810 */ /* 0x000fe20007ffe0ff */
[----:B--2---:R-:W-:-:S05]  /*0910*/  FMUL R19, R4, R19 ;  /* 0x0000001304137220 */ /* 0x004fca0000400000 */
[----:B------:R0:W-:Y:S02]  /*0920*/  STG.E desc[UR8][R10.64+0x1c], R19 ;  /* 0x00001c130a007986 */ /* 0x0001e4000c101908 */
.L_x_2:
[----:B------:R-:W-:Y:S05]  /*0930*/  @!P1 EXIT ;  /* 0x000000000000994d */ /* 0x000fea0003800000 */
[----:B------:R-:W-:Y:S02]  /*0940*/  ISETP.GE.U32.AND P0, PT, R6, 0x4, PT ;  /* 0x000000040600780c */ /* 0x000fe40003f06070 */
[----:B------:R-:W-:-:S04]  /*0950*/  LOP3.LUT R4, R7, 0x3, RZ, 0xc0, !PT ;  /* 0x0000000307047812 */ /* 0x000fc800078ec0ff */
[----:B------:R-:W-:-:S07]  /*0960*/  ISETP.NE.AND P1, PT, R4, RZ, PT ;  /* 0x000000ff0400720c */ /* 0x000fce0003f25270 */
[----:B------:R-:W-:Y:S06]  /*0970*/  @!P0 BRA `(.L_x_3) ;  /* 0x0000000000588947 */ /* 0x000fec0003800000 */
[----:B------:R-:W2:Y:S01]  /*0980*/  LDC.64 R6, c[0x0][0x388] ;  /* 0x0000e200ff067b82 */ /* 0x000ea20000000a00 */
[----:B01----:R-:W3:Y:S07]  /*0990*/  LDG.E R10, desc[UR8][R2.64] ;  /* 0x00000008020a7981 */ /* 0x003eee000c1e1900 */
[----:B------:R-:W0:Y:S01]  /*09a0*/  LDC.64 R8, c[0x0][0x390] ;  /* 0x0000e400ff087b82 */ /* 0x000e220000000a00 */
[----:B--2---:R-:W-:-:S05]  /*09b0*/  IMAD.WIDE.U32 R6, R5, 0x4, R6 ;  /* 0x0000000405067825 */ /* 0x004fca00078e0006 */
[----:B------:R-:W3:Y:S01]  /*09c0*/  LDG.E R11, desc[UR8][R6.64] ;  /* 0x00000008060b7981 */ /* 0x000ee2000c1e1900 */
[----:B------:R-:W-:-:S05]  /*09d0*/  IADD3 R13, PT, PT, R0, R5, RZ ;  /* 0x00000005000d7210 */ /* 0x000fca0007ffe0ff */
[----:B0-----:R-:W-:-:S04]  /*09e0*/  IMAD.WIDE R8, R13, 0x4, R8 ;  /* 0x000000040d087825 */ /* 0x001fc800078e0208 */
[----:B---3--:R-:W-:-:S05]  /*09f0*/  FMUL R11, R10, R11 ;  /* 0x0000000b0a0b7220 */ /* 0x008fca0000400000 */
[----:B------:R2:W-:Y:S04]  /*0a00*/  STG.E desc[UR8][R8.64], R11 ;  /* 0x0000000b08007986 */ /* 0x0005e8000c101908 */
[----:B------:R-:W3:Y:S04]  /*0a10*/  LDG.E R10, desc[UR8][R2.64] ;  /* 0x00000008020a7981 */ /* 0x000ee8000c1e1900 */
[----:B------:R-:W3:Y:S02]  /*0a20*/  LDG.E R13, desc[UR8][R6.64+0x4] ;  /* 0x00000408060d7981 */ /* 0x000ee4000c1e1900 */
[----:B---3--:R-:W-:-:S05]  /*0a30*/  FMUL R13, R10, R13 ;  /* 0x0000000d0a0d7220 */ /* 0x008fca0000400000 */
[----:B------:R2:W-:Y:S04]  /*0a40*/  STG.E desc[UR8][R8.64+0x4], R13 ;  /* 0x0000040d08007986 */ /* 0x0005e8000c101908 */
[----:B------:R-:W3:Y:S04]  /*0a50*/  LDG.E R10, desc[UR8][R2.64] ;  /* 0x00000008020a7981 */ /* 0x000ee8000c1e1900 */
[----:B------:R-:W3:Y:S02]  /*0a60*/  LDG.E R15, desc[UR8][R6.64+0x8] ;  /* 0x00000808060f7981 */ /* 0x000ee4000c1e1900 */
[----:B---3--:R-:W-:-:S05]  /*0a70*/  FMUL R15, R10, R15 ;  /* 0x0000000f0a0f7220 */ /* 0x008fca0000400000 */
[----:B------:R2:W-:Y:S04]  /*0a80*/  STG.E desc[UR8][R8.64+0x8], R15 ;  /* 0x0000080f08007986 */ /* 0x0005e8000c101908 */
[----:B------:R-:W3:Y:S04]  /*0a90*/  LDG.E R17, desc[UR8][R6.64+0xc] ;  /* 0x00000c0806117981 */ /* 0x000ee8000c1e1900 */
[----:B------:R-:W3:Y:S01]  /*0aa0*/  LDG.E R10, desc[UR8][R2.64] ;  /* 0x00000008020a7981 */ /* 0x000ee2000c1e1900 */
[----:B------:R-:W-:Y:S01]  /*0ab0*/  IADD3 R5, PT, PT, R5, 0x4, RZ ;  /* 0x0000000405057810 */ /* 0x000fe20007ffe0ff */
[----:B---3--:R-:W-:-:S05]  /*0ac0*/  FMUL R17, R10, R17 ;  /* 0x000000110a117220 */ /* 0x008fca0000400000 */
[----:B------:R2:W-:Y:S02]  /*0ad0*/  STG.E desc[UR8][R8.64+0xc], R17 ;  /* 0x00000c1108007986 */ /* 0x0005e4000c101908 */
.L_x_3:
[----:B------:R-:W-:Y:S05]  /*0ae0*/  @!P1 EXIT ;  /* 0x000000000000994d */ /* 0x000fea0003800000 */
[----:B--2---:R-:W2:Y:S01]  /*0af0*/  LDC.64 R8, c[0x0][0x388] ;  /* 0x0000e200ff087b82 */ /* 0x004ea20000000a00 */
[----:B01----:R-:W-:Y:S02]  /*0b00*/  IADD3 R11, PT, PT, R0, R5, RZ ;  /* 0x00000005000b7210 */ /* 0x003fe40007ffe0ff */
[----:B------:R-:W-:-:S05]  /*0b10*/  IADD3 R0, PT, PT, -R4, RZ, RZ ;  /* 0x000000ff04007210 */ /* 0x000fca0007ffe1ff */
[----:B------:R-:W0:Y:S01]  /*0b20*/  LDC.64 R6, c[0x0][0x390] ;  /* 0x0000e400ff067b82 */ /* 0x000e220000000a00 */
[----:B--2---:R-:W-:-:S05]  /*0b30*/  IMAD.WIDE.U32 R8, R5, 0x4, R8 ;  /* 0x0000000405087825 */ /* 0x004fca00078e0008 */
[----:B------:R-:W-:-:S07]  /*0b40*/  MOV R15, R9 ;  /* 0x00000009000f7202 */ /* 0x000fce0000000f00 */
.L_x_4:
[----:B------:R-:W-:Y:S01]  /*0b50*/  MOV R9, R15 ;  /* 0x0000000f00097202 */ /* 0x000fe20000000f00 */
[----:B------:R-:W2:Y:S05]  /*0b60*/  LDG.E R10, desc[UR8][R2.64] ;  /* 0x00000008020a7981 */ /* 0x000eaa000c1e1900 */
[----:B-1----:R1:W2:Y:S01]  /*0b70*/  LDG.E R9, desc[UR8][R8.64] ;  /* 0x0000000808097981 */ /* 0x0022a2000c1e1900 */
[----:B------:R-:W-:Y:S01]  /*0b80*/  IADD3 R0, PT, PT, R0, 0x1, RZ ;  /* 0x0000000100007810 */ /* 0x000fe20007ffe0ff */
[C---:B0-----:R-:W-:Y:S01]  /*0b90*/  IMAD.WIDE R4, R11.reuse, 0x4, R6 ;  /* 0x000000040b047825 */ /* 0x041fe200078e0206 */
[----:B------:R-:W-:Y:S02]  /*0ba0*/  IADD3 R11, PT, PT, R11, 0x1, RZ ;  /* 0x000000010b0b7810 */ /* 0x000fe40007ffe0ff */
[----:B------:R-:W-:-:S02]  /*0bb0*/  ISETP.NE.AND P0, PT, R0, RZ, PT ;  /* 0x000000ff0000720c */ /* 0x000fc40003f05270 */
[----:B-1----:R-:W-:-:S04]  /*0bc0*/  IADD3 R8, P1, PT, R8, 0x4, RZ ;  /* 0x0000000408087810 */ /* 0x002fc80007f3e0ff */
[----:B------:R-:W-:Y:S01]  /*0bd0*/  IADD3.X R15, PT, PT, RZ, R15, RZ, P1, !PT ;  /* 0x0000000fff0f7210 */ /* 0x000fe20000ffe4ff */
[----:B--2---:R-:W-:-:S05]  /*0be0*/  FMUL R13, R10, R9 ;  /* 0x000000090a0d7220 */ /* 0x004fca0000400000 */
[----:B------:R1:W-:Y:S01]  /*0bf0*/  STG.E desc[UR8][R4.64], R13 ;  /* 0x0000000d04007986 */ /* 0x0003e2000c101908 */
[----:B------:R-:W-:Y:S05]  /*0c00*/  @P0 BRA `(.L_x_4) ;  /* 0xfffffffc00d00947 */ /* 0x000fea000383ffff */
[----:B------:R-:W-:Y:S05]  /*0c10*/  EXIT ;  /* 0x000000000000794d */ /* 0x000fea0003800000 */
.L_x_5:
[----:B------:R-:W-:-:S00]  /*0c20*/  BRA `(.L_x_5) ;  /* 0xfffffffc00fc7947 */ /* 0x000fc0000383ffff */
[----:B------:R-:W-:-:S00]  /*0c30*/  NOP ;  /* 0x0000000000007918 */ /* 0x000fc00000000000 */
        /* <DEDUP_REMOVED lines=12> */
.L_x_6:


//--------------------- .nv.shared.reserved.0     --------------------------
	.section	.nv.shared.reserved.0,"aw",@nobits
	.weak		__nv_reservedSMEM_offset_0_alias
	.size		__nv_reservedSMEM_offset_0_alias, 0, 64
	.other		__nv_reservedSMEM_offset_0_alias,@"STO_CUDA_RESERVED_SHARED STV_DEFAULT"
__nv_reservedSMEM_offset_0_alias:
	.zero		0
	.zero		64


//--------------------- .nv.constant0._Z25pairwiseProductWithWindowPfS_S_ii --------------------------
	.section	.nv.constant0._Z25pairwiseProductWithWindowPfS_S_ii,"a",@progbits
	.sectionflags	@""
	.align	4
.nv.constant0._Z25pairwiseProductWithWindowPfS_S_ii:
	.zero		928


//--------------------- SYMBOLS --------------------------

	.type		.nv.reservedSmem.offset0,@object
	.size		.nv.reservedSmem.offset0,0x4
